//
// Generated by NVIDIA NVVM Compiler
//
// Compiler Build ID: CL-36424714
// Cuda compilation tools, release 13.0, V13.0.88
// Based on NVVM 20.0.0
//

.version 9.0
.target sm_100
.address_size 64

	// .globl	_Z12sumReductionPiS_i
.extern .shared .align 16 .b8 sharedData[];

.visible .entry _Z12sumReductionPiS_i(
	.param .u64 .ptr .align 1 _Z12sumReductionPiS_i_param_0,
	.param .u64 .ptr .align 1 _Z12sumReductionPiS_i_param_1,
	.param .u32 _Z12sumReductionPiS_i_param_2
)
{
	.reg .pred 	%p<6>;
	.reg .b32 	%r<20>;
	.reg .b64 	%rd<9>;

	ld.param.u64 	%rd1, [_Z12sumReductionPiS_i_param_0];
	ld.param.u64 	%rd2, [_Z12sumReductionPiS_i_param_1];
	ld.param.u32 	%r8, [_Z12sumReductionPiS_i_param_2];
	mov.u32 	%r1, %ctaid.x;
	mov.u32 	%r19, %ntid.x;
	mov.u32 	%r3, %tid.x;
	mad.lo.s32 	%r4, %r1, %r19, %r3;
	setp.ge.s32 	%p1, %r4, %r8;
	shl.b32 	%r9, %r3, 2;
	mov.u32 	%r10, sharedData;
	add.s32 	%r5, %r10, %r9;
	@%p1 bra 	$L__BB0_2;
	cvta.to.global.u64 	%rd3, %rd1;
	mul.wide.s32 	%rd4, %r4, 4;
	add.s64 	%rd5, %rd3, %rd4;
	ld.global.u32 	%r12, [%rd5];
	st.shared.u32 	[%r5], %r12;
	bra.uni 	$L__BB0_3;
$L__BB0_2:
	mov.b32 	%r11, 0;
	st.shared.u32 	[%r5], %r11;
$L__BB0_3:
	bar.sync 	0;
	setp.lt.u32 	%p2, %r19, 2;
	@%p2 bra 	$L__BB0_7;
$L__BB0_4:
	shr.u32 	%r7, %r19, 1;
	setp.ge.u32 	%p3, %r3, %r7;
	@%p3 bra 	$L__BB0_6;
	shl.b32 	%r13, %r7, 2;
	add.s32 	%r14, %r5, %r13;
	ld.shared.u32 	%r15, [%r14];
	ld.shared.u32 	%r16, [%r5];
	add.s32 	%r17, %r16, %r15;
	st.shared.u32 	[%r5], %r17;
$L__BB0_6:
	bar.sync 	0;
	setp.gt.u32 	%p4, %r19, 3;
	mov.u32 	%r19, %r7;
	@%p4 bra 	$L__BB0_4;
$L__BB0_7:
	setp.ne.s32 	%p5, %r3, 0;
	@%p5 bra 	$L__BB0_9;
	ld.shared.u32 	%r18, [sharedData];
	cvta.to.global.u64 	%rd6, %rd2;
	mul.wide.u32 	%rd7, %r1, 4;
	add.s64 	%rd8, %rd6, %rd7;
	st.global.u32 	[%rd8], %r18;
$L__BB0_9:
	ret;

}


// ===== COMPILED SASS (sm_100) =====

	.target	sm_100

	.elftype	@"ET_EXEC"


//--------------------- .note.nv.tkinfo           --------------------------
	.section	.note.nv.tkinfo,"",@"SHT_NOTE"
	.sectionflags	@"SHF_NOTE_NV_TKINFO"
	.tkinfo
        /*0018*/ 	.word	0x00000002
        /*0030*/ 	.string	""
        /*0030*/ 	.string	"ptxas"
        /*0030*/ 	.string	"Cuda compilation tools, release 13.0, V13.0.88"
        /*0030*/ 	.string	"Build cuda_13.0.r13.0/compiler.36424714_0"
        /*0030*/ 	.string	"-arch sm_100 -m 64 "



//--------------------- .note.nv.cuinfo           --------------------------
	.section	.note.nv.cuinfo,"",@"SHT_NOTE"
	.sectionflags	@"SHF_NOTE_NV_CUINFO"
        /*0018*/ 	.short	0x0002
        /*001a*/ 	.short	0x0064
        /*001c*/ 	.short	0x0082
	.zero		2


//--------------------- .nv.info                  --------------------------
	.section	.nv.info,"",@"SHT_CUDA_INFO"
	.align	4


	//----- nvinfo : EIATTR_REGCOUNT
	.align		4
        /*0000*/ 	.byte	0x04, 0x2f
        /*0002*/ 	.short	(.L_1 - .L_0)
	.align		4
.L_0:
        /*0004*/ 	.word	index@(_Z12sumReductionPiS_i)
        /*0008*/ 	.word	0x0000000a


	//----- nvinfo : EIATTR_FRAME_SIZE
	.align		4
.L_1:
        /*000c*/ 	.byte	0x04, 0x11
        /*000e*/ 	.short	(.L_3 - .L_2)
	.align		4
.L_2:
        /*0010*/ 	.word	index@(_Z12sumReductionPiS_i)
        /*0014*/ 	.word	0x00000000


	//----- nvinfo : EIATTR_MIN_STACK_SIZE
	.align		4
.L_3:
        /*0018*/ 	.byte	0x04, 0x12
        /*001a*/ 	.short	(.L_5 - .L_4)
	.align		4
.L_4:
        /*001c*/ 	.word	index@(_Z12sumReductionPiS_i)
        /*0020*/ 	.word	0x00000000
.L_5:


//--------------------- .nv.compat                --------------------------
	.section	.nv.compat,"",@"SHT_CUDA_COMPAT_INFO"
	.align	4
        /*0000*/ 	.byte	0x02, 0x09, 0x00, 0x00, 0x02, 0x02, 0x01, 0x00, 0x02, 0x05, 0x05, 0x00, 0x03, 0x07, 0x01, 0x01
        /*0010*/ 	.byte	0x02, 0x03, 0x00, 0x00, 0x02, 0x06, 0x01, 0x00, 0x04, 0x0b, 0x08, 0x00, 0x09, 0x00, 0x00, 0x00
        /*0020*/ 	.byte	0x00, 0x00, 0x00, 0x00


//--------------------- .nv.info._Z12sumReductionPiS_i --------------------------
	.section	.nv.info._Z12sumReductionPiS_i,"",@"SHT_CUDA_INFO"
	.sectionflags	@""
	.align	4


	//----- nvinfo : EIATTR_CUDA_API_VERSION
	.align		4
        /*0000*/ 	.byte	0x04, 0x37
        /*0002*/ 	.short	(.L_7 - .L_6)
.L_6:
        /*0004*/ 	.word	0x00000082


	//----- nvinfo : EIATTR_KPARAM_INFO
	.align		4
.L_7:
        /*0008*/ 	.byte	0x04, 0x17
        /*000a*/ 	.short	(.L_9 - .L_8)
.L_8:
        /*000c*/ 	.word	0x00000000
        /*0010*/ 	.short	0x0002
        /*0012*/ 	.short	0x0010
        /*0014*/ 	.byte	0x00, 0xf0, 0x11, 0x00


	//----- nvinfo : EIATTR_KPARAM_INFO
	.align		4
.L_9:
        /*0018*/ 	.byte	0x04, 0x17
        /*001a*/ 	.short	(.L_11 - .L_10)
.L_10:
        /*001c*/ 	.word	0x00000000
        /*0020*/ 	.short	0x0001
        /*0022*/ 	.short	0x0008
        /*0024*/ 	.byte	0x00, 0xf5, 0x21, 0x00


	//----- nvinfo : EIATTR_KPARAM_INFO
	.align		4
.L_11:
        /*0028*/ 	.byte	0x04, 0x17
        /*002a*/ 	.short	(.L_13 - .L_12)
.L_12:
        /*002c*/ 	.word	0x00000000
        /*0030*/ 	.short	0x0000
        /*0032*/ 	.short	0x0000
        /*0034*/ 	.byte	0x00, 0xf5, 0x21, 0x00


	//----- nvinfo : EIATTR_SPARSE_MMA_MASK
	.align		4
.L_13:
        /*0038*/ 	.byte	0x03, 0x50
        /*003a*/ 	.short	0x0000


	//----- nvinfo : EIATTR_MAXREG_COUNT
	.align		4
        /*003c*/ 	.byte	0x03, 0x1b
        /*003e*/ 	.short	0x00ff


	//----- nvinfo : EIATTR_NUM_BARRIERS
	.align		4
        /*0040*/ 	.byte	0x02, 0x4c
        /*0042*/ 	.byte	0x01
	.zero		1


	//----- nvinfo : EIATTR_MERCURY_ISA_VERSION
	.align		4
        /*0044*/ 	.byte	0x03, 0x5f
        /*0046*/ 	.short	0x0101


	//----- nvinfo : EIATTR_VRC_CTA_INIT_COUNT
	.align		4
        /*0048*/ 	.byte	0x02, 0x4a
	.zero		1
	.zero		1


	//----- nvinfo : EIATTR_EXIT_INSTR_OFFSETS
	.align		4
        /*004c*/ 	.byte	0x04, 0x1c
        /*004e*/ 	.short	(.L_15 - .L_14)


	//   ....[0]....
.L_14:
        /*0050*/ 	.word	0x00000210


	//   ....[1]....
        /*0054*/ 	.word	0x00000290


	//----- nvinfo : EIATTR_CBANK_PARAM_SIZE
	.align		4
.L_15:
        /*0058*/ 	.byte	0x03, 0x19
        /*005a*/ 	.short	0x0014


	//----- nvinfo : EIATTR_PARAM_CBANK
	.align		4
        /*005c*/ 	.byte	0x04, 0x0a
        /*005e*/ 	.short	(.L_17 - .L_16)
	.align		4
.L_16:
        /*0060*/ 	.word	index@(.nv.constant0._Z12sumReductionPiS_i)
        /*0064*/ 	.short	0x0380
        /*0066*/ 	.short	0x0014


	//----- nvinfo : EIATTR_SW_WAR
	.align		4
.L_17:
        /*0068*/ 	.byte	0x04, 0x36
        /*006a*/ 	.short	(.L_19 - .L_18)
.L_18:
        /*006c*/ 	.word	0x00000008
.L_19:


//--------------------- .nv.callgraph             --------------------------
	.section	.nv.callgraph,"",@"SHT_CUDA_CALLGRAPH"
	.align	4
	.sectionentsize	8
	.align		4
        /*0000*/ 	.word	0x00000000
	.align		4
        /*0004*/ 	.word	0xffffffff
	.align		4
        /*0008*/ 	.word	0x00000000
	.align		4
        /*000c*/ 	.word	0xfffffffe
	.align		4
        /*0010*/ 	.word	0x00000000
	.align		4
        /*0014*/ 	.word	0xfffffffd
	.align		4
        /*0018*/ 	.word	0x00000000
	.align		4
        /*001c*/ 	.word	0xfffffffc


//--------------------- .text._Z12sumReductionPiS_i --------------------------
	.section	.text._Z12sumReductionPiS_i,"ax",@progbits
	.align	128
        .global         _Z12sumReductionPiS_i
        .type           _Z12sumReductionPiS_i,@function
        .size           _Z12sumReductionPiS_i,(.L_x_3 - _Z12sumReductionPiS_i)
        .other          _Z12sumReductionPiS_i,@"STO_CUDA_ENTRY STV_DEFAULT"
_Z12sumReductionPiS_i:
.text._Z12sumReductionPiS_i:
[----:B------:R-:W-:Y:S01]  /*0000*/  LDC R1, c[0x0][0x37c] ;  /* 0x0000df00ff017b82 */ /* 0x000fe20000000800 */
[----:B------:R-:W0:Y:S01]  /*0010*/  S2R R7, SR_CTAID.X ;  /* 0x0000000000077919 */ /* 0x000e220000002500 */
[----:B------:R-:W0:Y:S01]  /*0020*/  LDCU UR8, c[0x0][0x360] ;  /* 0x00006c00ff0877ac */ /* 0x000e220008000800 */
[----:B------:R-:W0:Y:S01]  /*0030*/  S2R R6, SR_TID.X ;  /* 0x0000000000067919 */ /* 0x000e220000002100 */
[----:B------:R-:W1:Y:S01]  /*0040*/  LDCU UR4, c[0x0][0x390] ;  /* 0x00007200ff0477ac */ /* 0x000e620008000800 */
[----:B------:R-:W2:Y:S01]  /*0050*/  LDCU.64 UR6, c[0x0][0x358] ;  /* 0x00006b00ff0677ac */ /* 0x000ea20008000a00 */
[----:B0-----:R-:W-:-:S05]  /*0060*/  IMAD R5, R7, UR8, R6 ;  /* 0x0000000807057c24 */ /* 0x001fca000f8e0206 */
[----:B-1----:R-:W-:-:S13]  /*0070*/  ISETP.GE.AND P1, PT, R5, UR4, PT ;  /* 0x0000000405007c0c */ /* 0x002fda000bf26270 */
[----:B------:R-:W0:Y:S02]  /*0080*/  @!P1 LDC.64 R2, c[0x0][0x380] ;  /* 0x0000e000ff029b82 */ /* 0x000e240000000a00 */
[----:B0-----:R-:W-:-:S06]  /*0090*/  @!P1 IMAD.WIDE R2, R5, 0x4, R2 ;  /* 0x0000000405029825 */ /* 0x001fcc00078e0202 */
[----:B--2---:R-:W2:Y:S01]  /*00a0*/  @!P1 LDG.E R3, desc[UR6][R2.64] ;  /* 0x0000000602039981 */ /* 0x004ea2000c1e1900 */
[----:B------:R-:W0:Y:S01]  /*00b0*/  S2UR UR5, SR_CgaCtaId ;  /* 0x00000000000579c3 */ /* 0x000e220000008800 */
[----:B------:R-:W-:Y:S01]  /*00c0*/  IMAD.U32 R4, RZ, RZ, UR8 ;  /* 0x00000008ff047e24 */ /* 0x000fe2000f8e00ff */
[----:B------:R-:W-:Y:S01]  /*00d0*/  UMOV UR4, 0x400 ;  /* 0x0000040000047882 */ /* 0x000fe20000000000 */
[----:B------:R-:W-:-:S03]  /*00e0*/  ISETP.NE.AND P0, PT, R6, RZ, PT ;  /* 0x000000ff0600720c */ /* 0x000fc60003f05270 */
[----:B------:R-:W-:Y:S01]  /*00f0*/  ISETP.GE.U32.AND P2, PT, R4, 0x2, PT ;  /* 0x000000020400780c */ /* 0x000fe20003f46070 */
[----:B0-----:R-:W-:-:S06]  /*0100*/  ULEA UR4, UR5, UR4, 0x18 ;  /* 0x0000000405047291 */ /* 0x001fcc000f8ec0ff */
[----:B------:R-:W-:-:S05]  /*0110*/  LEA R0, R6, UR4, 0x2 ;  /* 0x0000000406007c11 */ /* 0x000fca000f8e10ff */
[----:B--2---:R0:W-:Y:S04]  /*0120*/  @!P1 STS [R0], R3 ;  /* 0x0000000300009388 */ /* 0x0041e80000000800 */
[----:B------:R0:W-:Y:S01]  /*0130*/  @P1 STS [R0], RZ ;  /* 0x000000ff00001388 */ /* 0x0001e20000000800 */
[----:B------:R-:W-:Y:S06]  /*0140*/  BAR.SYNC.DEFER_BLOCKING 0x0 ;  /* 0x0000000000007b1d */ /* 0x000fec0000010000 */
[----:B------:R-:W-:Y:S05]  /*0150*/  @!P2 BRA `(.L_x_0) ;  /* 0x00000000002ca947 */ /* 0x000fea0003800000 */
.L_x_1:
[----:B------:R-:W-:-:S04]  /*0160*/  SHF.R.U32.HI R5, RZ, 0x1, R4 ;  /* 0x00000001ff057819 */ /* 0x000fc80000011604 */
[----:B------:R-:W-:-:S13]  /*0170*/  ISETP.GE.U32.AND P1, PT, R6, R5, PT ;  /* 0x000000050600720c */ /* 0x000fda0003f26070 */
[----:B------:R-:W-:Y:S01]  /*0180*/  @!P1 IMAD R2, R5, 0x4, R0 ;  /* 0x0000000405029824 */ /* 0x000fe200078e0200 */
[----:B0-----:R-:W-:Y:S05]  /*0190*/  @!P1 LDS R3, [R0] ;  /* 0x0000000000039984 */ /* 0x001fea0000000800 */
[----:B------:R-:W0:Y:S02]  /*01a0*/  @!P1 LDS R2, [R2] ;  /* 0x0000000002029984 */ /* 0x000e240000000800 */
[----:B0-----:R-:W-:-:S05]  /*01b0*/  @!P1 IMAD.IADD R3, R2, 0x1, R3 ;  /* 0x0000000102039824 */ /* 0x001fca00078e0203 */
[----:B------:R1:W-:Y:S01]  /*01c0*/  @!P1 STS [R0], R3 ;  /* 0x0000000300009388 */ /* 0x0003e20000000800 */
[----:B------:R-:W-:Y:S01]  /*01d0*/  BAR.SYNC.DEFER_BLOCKING 0x0 ;  /* 0x0000000000007b1d */ /* 0x000fe20000010000 */
[----:B------:R-:W-:Y:S01]  /*01e0*/  ISETP.GT.U32.AND P1, PT, R4, 0x3, PT ;  /* 0x000000030400780c */ /* 0x000fe20003f24070 */
[----:B------:R-:W-:-:S12]  /*01f0*/  IMAD.MOV.U32 R4, RZ, RZ, R5 ;  /* 0x000000ffff047224 */ /* 0x000fd800078e0005 */
[----:B-1----:R-:W-:Y:S05]  /*0200*/  @P1 BRA `(.L_x_1) ;  /* 0xfffffffc00d41947 */ /* 0x002fea000383ffff */
.L_x_0:
[----:B------:R-:W-:Y:S05]  /*0210*/  @P0 EXIT ;  /* 0x000000000000094d */ /* 0x000fea0003800000 */
[----:B------:R-:W1:Y:S01]  /*0220*/  S2UR UR5, SR_CgaCtaId ;  /* 0x00000000000579c3 */ /* 0x000e620000008800 */
[----:B------:R-:W-:-:S07]  /*0230*/  UMOV UR4, 0x400 ;  /* 0x0000040000047882 */ /* 0x000fce0000000000 */
[----:B0-----:R-:W0:Y:S01]  /*0240*/  LDC.64 R2, c[0x0][0x388] ;  /* 0x0000e200ff027b82 */ /* 0x001e220000000a00 */
[----:B-1----:R-:W-:Y:S01]  /*0250*/  ULEA UR4, UR5, UR4, 0x18 ;  /* 0x0000000405047291 */ /* 0x002fe2000f8ec0ff */
[----:B0-----:R-:W-:-:S08]  /*0260*/  IMAD.WIDE.U32 R2, R7, 0x4, R2 ;  /* 0x0000000407027825 */ /* 0x001fd000078e0002 */
[----:B------:R-:W0:Y:S04]  /*0270*/  LDS R5, [UR4] ;  /* 0x00000004ff057984 */ /* 0x000e280008000800 */
[----:B0-----:R-:W-:Y:S01]  /*0280*/  STG.E desc[UR6][R2.64], R5 ;  /* 0x0000000502007986 */ /* 0x001fe2000c101906 */
[----:B------:R-:W-:Y:S05]  /*0290*/  EXIT ;  /* 0x000000000000794d */ /* 0x000fea0003800000 */
.L_x_2:
[----:B------:R-:W-:-:S00]  /*02a0*/  BRA `(.L_x_2) ;  /* 0xfffffffc00fc7947 */ /* 0x000fc0000383ffff */
[----:B------:R-:W-:-:S00]  /*02b0*/  NOP ;  /* 0x0000000000007918 */ /* 0x000fc00000000000 */
        /* <DEDUP_REMOVED lines=12> */
.L_x_3:


//--------------------- .nv.shared._Z12sumReductionPiS_i --------------------------
	.section	.nv.shared._Z12sumReductionPiS_i,"aw",@nobits
	.sectionflags	@""
	.align	16
	.zero		1024


//--------------------- .nv.shared.reserved.0     --------------------------
	.section	.nv.shared.reserved.0,"aw",@nobits
	.weak		__nv_reservedSMEM_offset_0_alias
	.size		__nv_reservedSMEM_offset_0_alias, 0, 64
	.other		__nv_reservedSMEM_offset_0_alias,@"STO_CUDA_RESERVED_SHARED STV_DEFAULT"
__nv_reservedSMEM_offset_0_alias:
	.zero		0
	.zero		64


//--------------------- .nv.constant0._Z12sumReductionPiS_i --------------------------
	.section	.nv.constant0._Z12sumReductionPiS_i,"a",@progbits
	.sectionflags	@""
	.align	4
.nv.constant0._Z12sumReductionPiS_i:
	.zero		916


//--------------------- SYMBOLS --------------------------

	.type		.nv.reservedSmem.offset0,@object
	.size		.nv.reservedSmem.offset0,0x4
	.type		.nv.reservedSmem.cap,@object
	.size		.nv.reservedSmem.cap,0x4
